//
// Generated by NVIDIA NVVM Compiler
//
// Compiler Build ID: CL-36424714
// Cuda compilation tools, release 13.0, V13.0.88
// Based on NVVM 20.0.0
//

.version 9.0
.target sm_100
.address_size 64

	// .globl	_Z10stencil_1dPiS_

.visible .entry _Z10stencil_1dPiS_(
	.param .u64 .ptr .align 1 _Z10stencil_1dPiS__param_0,
	.param .u64 .ptr .align 1 _Z10stencil_1dPiS__param_1
)
{
	.reg .pred 	%p<2>;
	.reg .b32 	%r<126>;
	.reg .b64 	%rd<8>;

	ld.param.u64 	%rd1, [_Z10stencil_1dPiS__param_0];
	ld.param.u64 	%rd2, [_Z10stencil_1dPiS__param_1];
	mov.u32 	%r2, %tid.x;
	mov.u32 	%r3, %ctaid.x;
	mov.u32 	%r4, %ntid.x;
	mad.lo.s32 	%r1, %r3, %r4, %r2;
	setp.gt.s32 	%p1, %r1, 9999939;
	@%p1 bra 	$L__BB0_2;
	cvta.to.global.u64 	%rd3, %rd1;
	cvta.to.global.u64 	%rd4, %rd2;
	mul.wide.s32 	%rd5, %r1, 4;
	add.s64 	%rd6, %rd3, %rd5;
	ld.global.u32 	%r5, [%rd6];
	ld.global.u32 	%r6, [%rd6+4];
	add.s32 	%r7, %r6, %r5;
	ld.global.u32 	%r8, [%rd6+8];
	add.s32 	%r9, %r8, %r7;
	ld.global.u32 	%r10, [%rd6+12];
	add.s32 	%r11, %r10, %r9;
	ld.global.u32 	%r12, [%rd6+16];
	add.s32 	%r13, %r12, %r11;
	ld.global.u32 	%r14, [%rd6+20];
	add.s32 	%r15, %r14, %r13;
	ld.global.u32 	%r16, [%rd6+24];
	add.s32 	%r17, %r16, %r15;
	ld.global.u32 	%r18, [%rd6+28];
	add.s32 	%r19, %r18, %r17;
	ld.global.u32 	%r20, [%rd6+32];
	add.s32 	%r21, %r20, %r19;
	ld.global.u32 	%r22, [%rd6+36];
	add.s32 	%r23, %r22, %r21;
	ld.global.u32 	%r24, [%rd6+40];
	add.s32 	%r25, %r24, %r23;
	ld.global.u32 	%r26, [%rd6+44];
	add.s32 	%r27, %r26, %r25;
	ld.global.u32 	%r28, [%rd6+48];
	add.s32 	%r29, %r28, %r27;
	ld.global.u32 	%r30, [%rd6+52];
	add.s32 	%r31, %r30, %r29;
	ld.global.u32 	%r32, [%rd6+56];
	add.s32 	%r33, %r32, %r31;
	ld.global.u32 	%r34, [%rd6+60];
	add.s32 	%r35, %r34, %r33;
	ld.global.u32 	%r36, [%rd6+64];
	add.s32 	%r37, %r36, %r35;
	ld.global.u32 	%r38, [%rd6+68];
	add.s32 	%r39, %r38, %r37;
	ld.global.u32 	%r40, [%rd6+72];
	add.s32 	%r41, %r40, %r39;
	ld.global.u32 	%r42, [%rd6+76];
	add.s32 	%r43, %r42, %r41;
	ld.global.u32 	%r44, [%rd6+80];
	add.s32 	%r45, %r44, %r43;
	ld.global.u32 	%r46, [%rd6+84];
	add.s32 	%r47, %r46, %r45;
	ld.global.u32 	%r48, [%rd6+88];
	add.s32 	%r49, %r48, %r47;
	ld.global.u32 	%r50, [%rd6+92];
	add.s32 	%r51, %r50, %r49;
	ld.global.u32 	%r52, [%rd6+96];
	add.s32 	%r53, %r52, %r51;
	ld.global.u32 	%r54, [%rd6+100];
	add.s32 	%r55, %r54, %r53;
	ld.global.u32 	%r56, [%rd6+104];
	add.s32 	%r57, %r56, %r55;
	ld.global.u32 	%r58, [%rd6+108];
	add.s32 	%r59, %r58, %r57;
	ld.global.u32 	%r60, [%rd6+112];
	add.s32 	%r61, %r60, %r59;
	ld.global.u32 	%r62, [%rd6+116];
	add.s32 	%r63, %r62, %r61;
	ld.global.u32 	%r64, [%rd6+120];
	add.s32 	%r65, %r64, %r63;
	ld.global.u32 	%r66, [%rd6+124];
	add.s32 	%r67, %r66, %r65;
	ld.global.u32 	%r68, [%rd6+128];
	add.s32 	%r69, %r68, %r67;
	ld.global.u32 	%r70, [%rd6+132];
	add.s32 	%r71, %r70, %r69;
	ld.global.u32 	%r72, [%rd6+136];
	add.s32 	%r73, %r72, %r71;
	ld.global.u32 	%r74, [%rd6+140];
	add.s32 	%r75, %r74, %r73;
	ld.global.u32 	%r76, [%rd6+144];
	add.s32 	%r77, %r76, %r75;
	ld.global.u32 	%r78, [%rd6+148];
	add.s32 	%r79, %r78, %r77;
	ld.global.u32 	%r80, [%rd6+152];
	add.s32 	%r81, %r80, %r79;
	ld.global.u32 	%r82, [%rd6+156];
	add.s32 	%r83, %r82, %r81;
	ld.global.u32 	%r84, [%rd6+160];
	add.s32 	%r85, %r84, %r83;
	ld.global.u32 	%r86, [%rd6+164];
	add.s32 	%r87, %r86, %r85;
	ld.global.u32 	%r88, [%rd6+168];
	add.s32 	%r89, %r88, %r87;
	ld.global.u32 	%r90, [%rd6+172];
	add.s32 	%r91, %r90, %r89;
	ld.global.u32 	%r92, [%rd6+176];
	add.s32 	%r93, %r92, %r91;
	ld.global.u32 	%r94, [%rd6+180];
	add.s32 	%r95, %r94, %r93;
	ld.global.u32 	%r96, [%rd6+184];
	add.s32 	%r97, %r96, %r95;
	ld.global.u32 	%r98, [%rd6+188];
	add.s32 	%r99, %r98, %r97;
	ld.global.u32 	%r100, [%rd6+192];
	add.s32 	%r101, %r100, %r99;
	ld.global.u32 	%r102, [%rd6+196];
	add.s32 	%r103, %r102, %r101;
	ld.global.u32 	%r104, [%rd6+200];
	add.s32 	%r105, %r104, %r103;
	ld.global.u32 	%r106, [%rd6+204];
	add.s32 	%r107, %r106, %r105;
	ld.global.u32 	%r108, [%rd6+208];
	add.s32 	%r109, %r108, %r107;
	ld.global.u32 	%r110, [%rd6+212];
	add.s32 	%r111, %r110, %r109;
	ld.global.u32 	%r112, [%rd6+216];
	add.s32 	%r113, %r112, %r111;
	ld.global.u32 	%r114, [%rd6+220];
	add.s32 	%r115, %r114, %r113;
	ld.global.u32 	%r116, [%rd6+224];
	add.s32 	%r117, %r116, %r115;
	ld.global.u32 	%r118, [%rd6+228];
	add.s32 	%r119, %r118, %r117;
	ld.global.u32 	%r120, [%rd6+232];
	add.s32 	%r121, %r120, %r119;
	ld.global.u32 	%r122, [%rd6+236];
	add.s32 	%r123, %r122, %r121;
	ld.global.u32 	%r124, [%rd6+240];
	add.s32 	%r125, %r124, %r123;
	add.s64 	%rd7, %rd4, %rd5;
	st.global.u32 	[%rd7], %r125;
$L__BB0_2:
	ret;

}


// ===== COMPILED SASS (sm_100) =====

	.target	sm_100

	.elftype	@"ET_EXEC"


//--------------------- .note.nv.tkinfo           --------------------------
	.section	.note.nv.tkinfo,"",@"SHT_NOTE"
	.sectionflags	@"SHF_NOTE_NV_TKINFO"
	.tkinfo
        /*0018*/ 	.word	0x00000002
        /*0030*/ 	.string	""
        /*0030*/ 	.string	"ptxas"
        /*0030*/ 	.string	"Cuda compilation tools, release 13.0, V13.0.88"
        /*0030*/ 	.string	"Build cuda_13.0.r13.0/compiler.36424714_0"
        /*0030*/ 	.string	"-arch sm_100 -m 64 "



//--------------------- .note.nv.cuinfo           --------------------------
	.section	.note.nv.cuinfo,"",@"SHT_NOTE"
	.sectionflags	@"SHF_NOTE_NV_CUINFO"
        /*0018*/ 	.short	0x0002
        /*001a*/ 	.short	0x0064
        /*001c*/ 	.short	0x0082
	.zero		2


//--------------------- .nv.info                  --------------------------
	.section	.nv.info,"",@"SHT_CUDA_INFO"
	.align	4


	//----- nvinfo : EIATTR_REGCOUNT
	.align		4
        /*0000*/ 	.byte	0x04, 0x2f
        /*0002*/ 	.short	(.L_1 - .L_0)
	.align		4
.L_0:
        /*0004*/ 	.word	index@(_Z10stencil_1dPiS_)
        /*0008*/ 	.word	0x0000001d


	//----- nvinfo : EIATTR_FRAME_SIZE
	.align		4
.L_1:
        /*000c*/ 	.byte	0x04, 0x11
        /*000e*/ 	.short	(.L_3 - .L_2)
	.align		4
.L_2:
        /*0010*/ 	.word	index@(_Z10stencil_1dPiS_)
        /*0014*/ 	.word	0x00000000


	//----- nvinfo : EIATTR_MIN_STACK_SIZE
	.align		4
.L_3:
        /*0018*/ 	.byte	0x04, 0x12
        /*001a*/ 	.short	(.L_5 - .L_4)
	.align		4
.L_4:
        /*001c*/ 	.word	index@(_Z10stencil_1dPiS_)
        /*0020*/ 	.word	0x00000000
.L_5:


//--------------------- .nv.compat                --------------------------
	.section	.nv.compat,"",@"SHT_CUDA_COMPAT_INFO"
	.align	4
        /*0000*/ 	.byte	0x02, 0x09, 0x00, 0x00, 0x02, 0x02, 0x01, 0x00, 0x02, 0x05, 0x05, 0x00, 0x03, 0x07, 0x01, 0x01
        /*0010*/ 	.byte	0x02, 0x03, 0x00, 0x00, 0x02, 0x06, 0x01, 0x00, 0x04, 0x0b, 0x08, 0x00, 0x09, 0x00, 0x00, 0x00
        /*0020*/ 	.byte	0x00, 0x00, 0x00, 0x00


//--------------------- .nv.info._Z10stencil_1dPiS_ --------------------------
	.section	.nv.info._Z10stencil_1dPiS_,"",@"SHT_CUDA_INFO"
	.sectionflags	@""
	.align	4


	//----- nvinfo : EIATTR_CUDA_API_VERSION
	.align		4
        /*0000*/ 	.byte	0x04, 0x37
        /*0002*/ 	.short	(.L_7 - .L_6)
.L_6:
        /*0004*/ 	.word	0x00000082


	//----- nvinfo : EIATTR_KPARAM_INFO
	.align		4
.L_7:
        /*0008*/ 	.byte	0x04, 0x17
        /*000a*/ 	.short	(.L_9 - .L_8)
.L_8:
        /*000c*/ 	.word	0x00000000
        /*0010*/ 	.short	0x0001
        /*0012*/ 	.short	0x0008
        /*0014*/ 	.byte	0x00, 0xf5, 0x21, 0x00


	//----- nvinfo : EIATTR_KPARAM_INFO
	.align		4
.L_9:
        /*0018*/ 	.byte	0x04, 0x17
        /*001a*/ 	.short	(.L_11 - .L_10)
.L_10:
        /*001c*/ 	.word	0x00000000
        /*0020*/ 	.short	0x0000
        /*0022*/ 	.short	0x0000
        /*0024*/ 	.byte	0x00, 0xf5, 0x21, 0x00


	//----- nvinfo : EIATTR_SPARSE_MMA_MASK
	.align		4
.L_11:
        /*0028*/ 	.byte	0x03, 0x50
        /*002a*/ 	.short	0x0000


	//----- nvinfo : EIATTR_MAXREG_COUNT
	.align		4
        /*002c*/ 	.byte	0x03, 0x1b
        /*002e*/ 	.short	0x00ff


	//----- nvinfo : EIATTR_MERCURY_ISA_VERSION
	.align		4
        /*0030*/ 	.byte	0x03, 0x5f
        /*0032*/ 	.short	0x0101


	//----- nvinfo : EIATTR_VRC_CTA_INIT_COUNT
	.align		4
        /*0034*/ 	.byte	0x02, 0x4a
	.zero		1
	.zero		1


	//----- nvinfo : EIATTR_EXIT_INSTR_OFFSETS
	.align		4
        /*0038*/ 	.byte	0x04, 0x1c
        /*003a*/ 	.short	(.L_13 - .L_12)


	//   ....[0]....
.L_12:
        /*003c*/ 	.word	0x00000060


	//   ....[1]....
        /*0040*/ 	.word	0x00000680


	//----- nvinfo : EIATTR_CBANK_PARAM_SIZE
	.align		4
.L_13:
        /*0044*/ 	.byte	0x03, 0x19
        /*0046*/ 	.short	0x0010


	//----- nvinfo : EIATTR_PARAM_CBANK
	.align		4
        /*0048*/ 	.byte	0x04, 0x0a
        /*004a*/ 	.short	(.L_15 - .L_14)
	.align		4
.L_14:
        /*004c*/ 	.word	index@(.nv.constant0._Z10stencil_1dPiS_)
        /*0050*/ 	.short	0x0380
        /*0052*/ 	.short	0x0010


	//----- nvinfo : EIATTR_SW_WAR
	.align		4
.L_15:
        /*0054*/ 	.byte	0x04, 0x36
        /*0056*/ 	.short	(.L_17 - .L_16)
.L_16:
        /*0058*/ 	.word	0x00000008
.L_17:


//--------------------- .nv.callgraph             --------------------------
	.section	.nv.callgraph,"",@"SHT_CUDA_CALLGRAPH"
	.align	4
	.sectionentsize	8
	.align		4
        /*0000*/ 	.word	0x00000000
	.align		4
        /*0004*/ 	.word	0xffffffff
	.align		4
        /*0008*/ 	.word	0x00000000
	.align		4
        /*000c*/ 	.word	0xfffffffe
	.align		4
        /*0010*/ 	.word	0x00000000
	.align		4
        /*0014*/ 	.word	0xfffffffd
	.align		4
        /*0018*/ 	.word	0x00000000
	.align		4
        /*001c*/ 	.word	0xfffffffc


//--------------------- .text._Z10stencil_1dPiS_  --------------------------
	.section	.text._Z10stencil_1dPiS_,"ax",@progbits
	.align	128
        .global         _Z10stencil_1dPiS_
        .type           _Z10stencil_1dPiS_,@function
        .size           _Z10stencil_1dPiS_,(.L_x_1 - _Z10stencil_1dPiS_)
        .other          _Z10stencil_1dPiS_,@"STO_CUDA_ENTRY STV_DEFAULT"
_Z10stencil_1dPiS_:
.text._Z10stencil_1dPiS_:
[----:B------:R-:W-:Y:S01]  /*0000*/  LDC R1, c[0x0][0x37c] ;  /* 0x0000df00ff017b82 */ /* 0x000fe20000000800 */
[----:B------:R-:W0:Y:S07]  /*0010*/  S2R R0, SR_TID.X ;  /* 0x0000000000007919 */ /* 0x000e2e0000002100 */
[----:B------:R-:W0:Y:S08]  /*0020*/  S2UR UR4, SR_CTAID.X ;  /* 0x00000000000479c3 */ /* 0x000e300000002500 */
[----:B------:R-:W0:Y:S02]  /*0030*/  LDC R3, c[0x0][0x360] ;  /* 0x0000d800ff037b82 */ /* 0x000e240000000800 */
[----:B0-----:R-:W-:-:S05]  /*0040*/  IMAD R0, R3, UR4, R0 ;  /* 0x0000000403007c24 */ /* 0x001fca000f8e0200 */
[----:B------:R-:W-:-:S13]  /*0050*/  ISETP.GT.AND P0, PT, R0, 0x989643, PT ;  /* 0x009896430000780c */ /* 0x000fda0003f04270 */
[----:B------:R-:W-:Y:S05]  /*0060*/  @P0 EXIT ;  /* 0x000000000000094d */ /* 0x000fea0003800000 */
[----:B------:R-:W0:Y:S01]  /*0070*/  LDC.64 R2, c[0x0][0x380] ;  /* 0x0000e000ff027b82 */ /* 0x000e220000000a00 */
[----:B------:R-:W1:Y:S01]  /*0080*/  LDCU.64 UR4, c[0x0][0x358] ;  /* 0x00006b00ff0477ac */ /* 0x000e620008000a00 */
[----:B0-----:R-:W-:-:S05]  /*0090*/  IMAD.WIDE R2, R0, 0x4, R2 ;  /* 0x0000000400027825 */ /* 0x001fca00078e0202 */
[----:B-1----:R-:W2:Y:S04]  /*00a0*/  LDG.E R18, desc[UR4][R2.64] ;  /* 0x0000000402127981 */ /* 0x002ea8000c1e1900 */
[----:B------:R-:W2:Y:S04]  /*00b0*/  LDG.E R19, desc[UR4][R2.64+0x4] ;  /* 0x0000040402137981 */ /* 0x000ea8000c1e1900 */
[----:B------:R-:W2:Y:S04]  /*00c0*/  LDG.E R20, desc[UR4][R2.64+0x8] ;  /* 0x0000080402147981 */ /* 0x000ea8000c1e1900 */
[----:B------:R-:W3:Y:S04]  /*00d0*/  LDG.E R21, desc[UR4][R2.64+0xc] ;  /* 0x00000c0402157981 */ /* 0x000ee8000c1e1900 */
[----:B------:R-:W3:Y:S04]  /*00e0*/  LDG.E R26, desc[UR4][R2.64+0x10] ;  /* 0x00001004021a7981 */ /* 0x000ee8000c1e1900 */
[----:B------:R-:W4:Y:S04]  /*00f0*/  LDG.E R16, desc[UR4][R2.64+0x14] ;  /* 0x0000140402107981 */ /* 0x000f28000c1e1900 */
[----:B------:R-:W4:Y:S04]  /*0100*/  LDG.E R17, desc[UR4][R2.64+0x18] ;  /* 0x0000180402117981 */ /* 0x000f28000c1e1900 */
[----:B------:R-:W5:Y:S04]  /*0110*/  LDG.E R14, desc[UR4][R2.64+0x1c] ;  /* 0x00001c04020e7981 */ /* 0x000f68000c1e1900 */
        /* <DEDUP_REMOVED lines=14> */
[----:B------:R-:W5:Y:S01]  /*0200*/  LDG.E R23, desc[UR4][R2.64+0x58] ;  /* 0x0000580402177981 */ /* 0x000f62000c1e1900 */
[----:B--2---:R-:W-:-:S03]  /*0210*/  IADD3 R18, PT, PT, R20, R19, R18 ;  /* 0x0000001314127210 */ /* 0x004fc60007ffe012 */
[----:B------:R-:W2:Y:S04]  /*0220*/  LDG.E R20, desc[UR4][R2.64+0x5c] ;  /* 0x00005c0402147981 */ /* 0x000ea8000c1e1900 */
[----:B------:R-:W2:Y:S01]  /*0230*/  LDG.E R19, desc[UR4][R2.64+0x68] ;  /* 0x0000680402137981 */ /* 0x000ea2000c1e1900 */
[----:B---3--:R-:W-:-:S03]  /*0240*/  IADD3 R18, PT, PT, R26, R21, R18 ;  /* 0x000000151a127210 */ /* 0x008fc60007ffe012 */
[----:B------:R-:W2:Y:S01]  /*0250*/  LDG.E R21, desc[UR4][R2.64+0x60] ;  /* 0x0000600402157981 */ /* 0x000ea2000c1e1900 */
[----:B----4-:R-:W-:-:S03]  /*0260*/  IADD3 R16, PT, PT, R17, R16, R18 ;  /* 0x0000001011107210 */ /* 0x010fc60007ffe012 */
[----:B------:R-:W3:Y:S04]  /*0270*/  LDG.E R18, desc[UR4][R2.64+0x64] ;  /* 0x0000640402127981 */ /* 0x000ee8000c1e1900 */
[----:B------:R-:W4:Y:S01]  /*0280*/  LDG.E R17, desc[UR4][R2.64+0x70] ;  /* 0x0000700402117981 */ /* 0x000f22000c1e1900 */
[----:B-----5:R-:W-:-:S03]  /*0290*/  IADD3 R14, PT, PT, R15, R14, R16 ;  /* 0x0000000e0f0e7210 */ /* 0x020fc60007ffe010 */
[----:B------:R-:W4:Y:S04]  /*02a0*/  LDG.E R16, desc[UR4][R2.64+0x6c] ;  /* 0x00006c0402107981 */ /* 0x000f28000c1e1900 */
[----:B------:R-:W5:Y:S01]  /*02b0*/  LDG.E R15, desc[UR4][R2.64+0x74] ;  /* 0x00007404020f7981 */ /* 0x000f62000c1e1900 */
[----:B------:R-:W-:-:S03]  /*02c0*/  IADD3 R12, PT, PT, R13, R12, R14 ;  /* 0x0000000c0d0c7210 */ /* 0x000fc60007ffe00e */
[----:B------:R-:W5:Y:S04]  /*02d0*/  LDG.E R14, desc[UR4][R2.64+0x78] ;  /* 0x00007804020e7981 */ /* 0x000f68000c1e1900 */
        /* <DEDUP_REMOVED lines=9> */
[----:B------:R-:W5:Y:S04]  /*0370*/  LDG.E R7, desc[UR4][R2.64+0x94] ;  /* 0x0000940402077981 */ /* 0x000f68000c1e1900 */
[----:B------:R-:W5:Y:S01]  /*0380*/  LDG.E R6, desc[UR4][R2.64+0x98] ;  /* 0x0000980402067981 */ /* 0x000f62000c1e1900 */
[----:B------:R-:W-:-:S03]  /*0390*/  IADD3 R4, PT, PT, R5, R4, R26 ;  /* 0x0000000405047210 */ /* 0x000fc60007ffe01a */
[----:B------:R-:W5:Y:S01]  /*03a0*/  LDG.E R5, desc[UR4][R2.64+0xa0] ;  /* 0x0000a00402057981 */ /* 0x000f62000c1e1900 */
[----:B------:R-:W-:-:S03]  /*03b0*/  IADD3 R24, PT, PT, R25, R24, R4 ;  /* 0x0000001819187210 */ /* 0x000fc60007ffe004 */
[----:B------:R-:W5:Y:S04]  /*03c0*/  LDG.E R4, desc[UR4][R2.64+0x9c] ;  /* 0x00009c0402047981 */ /* 0x000f68000c1e1900 */
[----:B------:R-:W5:Y:S01]  /*03d0*/  LDG.E R25, desc[UR4][R2.64+0xe4] ;  /* 0x0000e40402197981 */ /* 0x000f62000c1e1900 */
[----:B------:R-:W-:-:S03]  /*03e0*/  IADD3 R24, PT, PT, R23, R22, R24 ;  /* 0x0000001617187210 */ /* 0x000fc60007ffe018 */
[----:B------:R-:W5:Y:S04]  /*03f0*/  LDG.E R22, desc[UR4][R2.64+0xa4] ;  /* 0x0000a40402167981 */ /* 0x000f68000c1e1900 */
[----:B------:R-:W5:Y:S01]  /*0400*/  LDG.E R23, desc[UR4][R2.64+0xa8] ;  /* 0x0000a80402177981 */ /* 0x000f62000c1e1900 */
[----:B--2---:R-:W-:-:S03]  /*0410*/  IADD3 R24, PT, PT, R21, R20, R24 ;  /* 0x0000001415187210 */ /* 0x004fc60007ffe018 */
[----:B------:R-:W2:Y:S04]  /*0420*/  LDG.E R21, desc[UR4][R2.64+0xac] ;  /* 0x0000ac0402157981 */ /* 0x000ea8000c1e1900 */
[----:B------:R-:W2:Y:S01]  /*0430*/  LDG.E R20, desc[UR4][R2.64+0xb0] ;  /* 0x0000b00402147981 */ /* 0x000ea2000c1e1900 */
[----:B---3--:R-:W-:-:S03]  /*0440*/  IADD3 R24, PT, PT, R19, R18, R24 ;  /* 0x0000001213187210 */ /* 0x008fc60007ffe018 */
[----:B------:R-:W3:Y:S04]  /*0450*/  LDG.E R19, desc[UR4][R2.64+0xb4] ;  /* 0x0000b40402137981 */ /* 0x000ee8000c1e1900 */
[----:B------:R-:W3:Y:S01]  /*0460*/  LDG.E R18, desc[UR4][R2.64+0xb8] ;  /* 0x0000b80402127981 */ /* 0x000ee2000c1e1900 */
[----:B----4-:R-:W-:-:S03]  /*0470*/  IADD3 R24, PT, PT, R17, R16, R24 ;  /* 0x0000001011187210 */ /* 0x010fc60007ffe018 */
[----:B------:R-:W4:Y:S04]  /*0480*/  LDG.E R17, desc[UR4][R2.64+0xbc] ;  /* 0x0000bc0402117981 */ /* 0x000f28000c1e1900 */
[----:B------:R-:W4:Y:S01]  /*0490*/  LDG.E R16, desc[UR4][R2.64+0xc0] ;  /* 0x0000c00402107981 */ /* 0x000f22000c1e1900 */
[----:B-----5:R-:W-:-:S03]  /*04a0*/  IADD3 R24, PT, PT, R14, R15, R24 ;  /* 0x0000000f0e187210 */ /* 0x020fc60007ffe018 */
        /* <DEDUP_REMOVED lines=15> */
[----:B------:R-:W-:-:S04]  /*05a0*/  IADD3 R4, PT, PT, R5, R4, R26 ;  /* 0x0000000405047210 */ /* 0x000fc80007ffe01a */
[----:B------:R-:W-:-:S04]  /*05b0*/  IADD3 R4, PT, PT, R23, R22, R4 ;  /* 0x0000001617047210 */ /* 0x000fc80007ffe004 */
[----:B--2---:R-:W-:-:S04]  /*05c0*/  IADD3 R4, PT, PT, R20, R21, R4 ;  /* 0x0000001514047210 */ /* 0x004fc80007ffe004 */
[----:B---3--:R-:W-:Y:S02]  /*05d0*/  IADD3 R18, PT, PT, R18, R19, R4 ;  /* 0x0000001312127210 */ /* 0x008fe40007ffe004 */
[----:B------:R-:W0:Y:S02]  /*05e0*/  LDC.64 R4, c[0x0][0x388] ;  /* 0x0000e200ff047b82 */ /* 0x000e240000000a00 */
[----:B----4-:R-:W-:-:S04]  /*05f0*/  IADD3 R16, PT, PT, R16, R17, R18 ;  /* 0x0000001110107210 */ /* 0x010fc80007ffe012 */
[----:B-----5:R-:W-:-:S04]  /*0600*/  IADD3 R14, PT, PT, R14, R15, R16 ;  /* 0x0000000f0e0e7210 */ /* 0x020fc80007ffe010 */
[----:B------:R-:W-:-:S04]  /*0610*/  IADD3 R12, PT, PT, R12, R13, R14 ;  /* 0x0000000d0c0c7210 */ /* 0x000fc80007ffe00e */
[----:B------:R-:W-:-:S04]  /*0620*/  IADD3 R10, PT, PT, R10, R11, R12 ;  /* 0x0000000b0a0a7210 */ /* 0x000fc80007ffe00c */
[----:B------:R-:W-:-:S04]  /*0630*/  IADD3 R8, PT, PT, R9, R8, R10 ;  /* 0x0000000809087210 */ /* 0x000fc80007ffe00a */
[----:B------:R-:W-:Y:S01]  /*0640*/  IADD3 R8, PT, PT, R24, R25, R8 ;  /* 0x0000001918087210 */ /* 0x000fe20007ffe008 */
[----:B0-----:R-:W-:-:S03]  /*0650*/  IMAD.WIDE R4, R0, 0x4, R4 ;  /* 0x0000000400047825 */ /* 0x001fc600078e0204 */
[----:B------:R-:W-:-:S05]  /*0660*/  IADD3 R7, PT, PT, R7, R6, R8 ;  /* 0x0000000607077210 */ /* 0x000fca0007ffe008 */
[----:B------:R-:W-:Y:S01]  /*0670*/  STG.E desc[UR4][R4.64], R7 ;  /* 0x0000000704007986 */ /* 0x000fe2000c101904 */
[----:B------:R-:W-:Y:S05]  /*0680*/  EXIT ;  /* 0x000000000000794d */ /* 0x000fea0003800000 */
.L_x_0:
[----:B------:R-:W-:-:S00]  /*0690*/  BRA `(.L_x_0) ;  /* 0xfffffffc00fc7947 */ /* 0x000fc0000383ffff */
[----:B------:R-:W-:-:S00]  /*06a0*/  NOP ;  /* 0x0000000000007918 */ /* 0x000fc00000000000 */
        /* <DEDUP_REMOVED lines=13> */
.L_x_1:


//--------------------- .nv.shared.reserved.0     --------------------------
	.section	.nv.shared.reserved.0,"aw",@nobits
	.weak		__nv_reservedSMEM_offset_0_alias
	.size		__nv_reservedSMEM_offset_0_alias, 0, 64
	.other		__nv_reservedSMEM_offset_0_alias,@"STO_CUDA_RESERVED_SHARED STV_DEFAULT"
__nv_reservedSMEM_offset_0_alias:
	.zero		0
	.zero		64


//--------------------- .nv.constant0._Z10stencil_1dPiS_ --------------------------
	.section	.nv.constant0._Z10stencil_1dPiS_,"a",@progbits
	.sectionflags	@""
	.align	4
.nv.constant0._Z10stencil_1dPiS_:
	.zero		912


//--------------------- SYMBOLS --------------------------

	.type		.nv.reservedSmem.offset0,@object
	.size		.nv.reservedSmem.offset0,0x4
